	.headerflags	@"EF_CUDA_TEXMODE_UNIFIED EF_CUDA_64BIT_ADDRESS EF_CUDA_ACCELERATORS EF_CUDA_SM90 EF_CUDA_VIRTUAL_SM(EF_CUDA_SM90)"
	.elftype	@"ET_EXEC"


//--------------------- .nv.info                  --------------------------
	.section	.nv.info,"",@"SHT_CUDA_INFO"
	.align	4


	//----- nvinfo : EIATTR_REGCOUNT
	.align		4
        /*0000*/ 	.byte	0x04, 0x2f
        /*0002*/ 	.short	(.L_1 - .L_0)
	.align		4
.L_0:
        /*0004*/ 	.word	index@(triton_poi_fused_convolution_7)
        /*0008*/ 	.word	0x00000012


	//----- nvinfo : EIATTR_MIN_STACK_SIZE
	.align		4
.L_1:
        /*000c*/ 	.byte	0x04, 0x12
        /*000e*/ 	.short	(.L_3 - .L_2)
	.align		4
.L_2:
        /*0010*/ 	.word	index@(triton_poi_fused_convolution_7)
        /*0014*/ 	.word	0x00000000


	//----- nvinfo : EIATTR_FRAME_SIZE
	.align		4
.L_3:
        /*0018*/ 	.byte	0x04, 0x11
        /*001a*/ 	.short	(.L_5 - .L_4)
	.align		4
.L_4:
        /*001c*/ 	.word	index@(triton_poi_fused_convolution_7)
        /*0020*/ 	.word	0x00000000


	//----- nvinfo : EIATTR_MIN_STACK_SIZE
	.align		4
.L_5:
        /*0024*/ 	.byte	0x04, 0x12
        /*0026*/ 	.short	(.L_7 - .L_6)
	.align		4
.L_6:
        /*0028*/ 	.word	index@(triton_poi_fused_convolution_7)
        /*002c*/ 	.word	0x00000000
.L_7:


//--------------------- .nv.info.triton_poi_fused_convolution_7 --------------------------
	.section	.nv.info.triton_poi_fused_convolution_7,"",@"SHT_CUDA_INFO"
	.sectionflags	@""
	.align	4


	//----- nvinfo : EIATTR_CUDA_API_VERSION
	.align		4
        /*0000*/ 	.byte	0x04, 0x37
        /*0002*/ 	.short	(.L_9 - .L_8)
.L_8:
        /*0004*/ 	.word	0x0000007c


	//----- nvinfo : EIATTR_KPARAM_INFO
	.align		4
.L_9:
        /*0008*/ 	.byte	0x04, 0x17
        /*000a*/ 	.short	(.L_11 - .L_10)
.L_10:
        /*000c*/ 	.word	0x00000000
        /*0010*/ 	.short	0x0002
        /*0012*/ 	.short	0x0010
        /*0014*/ 	.byte	0x00, 0xf0, 0x11, 0x00


	//----- nvinfo : EIATTR_KPARAM_INFO
	.align		4
.L_11:
        /*0018*/ 	.byte	0x04, 0x17
        /*001a*/ 	.short	(.L_13 - .L_12)
.L_12:
        /*001c*/ 	.word	0x00000000
        /*0020*/ 	.short	0x0001
        /*0022*/ 	.short	0x0008
        /*0024*/ 	.byte	0x00, 0xf4, 0x21, 0x00


	//----- nvinfo : EIATTR_KPARAM_INFO
	.align		4
.L_13:
        /*0028*/ 	.byte	0x04, 0x17
        /*002a*/ 	.short	(.L_15 - .L_14)
.L_14:
        /*002c*/ 	.word	0x00000000
        /*0030*/ 	.short	0x0000
        /*0032*/ 	.short	0x0000
        /*0034*/ 	.byte	0x00, 0xf4, 0x21, 0x00


	//----- nvinfo : EIATTR_SPARSE_MMA_MASK
	.align		4
.L_15:
        /*0038*/ 	.byte	0x03, 0x50
        /*003a*/ 	.short	0x0000


	//----- nvinfo : EIATTR_MAXREG_COUNT
	.align		4
        /*003c*/ 	.byte	0x03, 0x1b
        /*003e*/ 	.short	0x00ff


	//----- nvinfo : EIATTR_EXIT_INSTR_OFFSETS
	.align		4
        /*0040*/ 	.byte	0x04, 0x1c
        /*0042*/ 	.short	(.L_17 - .L_16)


	//   ....[0]....
.L_16:
        /*0044*/ 	.word	0x00000280


	//----- nvinfo : EIATTR_REQNTID
	.align		4
.L_17:
        /*0048*/ 	.byte	0x04, 0x10
        /*004a*/ 	.short	(.L_19 - .L_18)
.L_18:
        /*004c*/ 	.word	0x00000080
        /*0050*/ 	.word	0x00000001
        /*0054*/ 	.word	0x00000001


	//----- nvinfo : EIATTR_CBANK_PARAM_SIZE
	.align		4
.L_19:
        /*0058*/ 	.byte	0x03, 0x19
        /*005a*/ 	.short	0x0014


	//----- nvinfo : EIATTR_PARAM_CBANK
	.align		4
        /*005c*/ 	.byte	0x04, 0x0a
        /*005e*/ 	.short	(.L_21 - .L_20)
	.align		4
.L_20:
        /*0060*/ 	.word	index@(.nv.constant0.triton_poi_fused_convolution_7)
        /*0064*/ 	.short	0x0210
        /*0066*/ 	.short	0x0014


	//----- nvinfo : EIATTR_SW_WAR
	.align		4
.L_21:
        /*0068*/ 	.byte	0x04, 0x36
        /*006a*/ 	.short	(.L_23 - .L_22)
.L_22:
        /*006c*/ 	.word	0x00000008
.L_23:


//--------------------- .nv.callgraph             --------------------------
	.section	.nv.callgraph,"",@"SHT_CUDA_CALLGRAPH"
	.align	4
	.sectionentsize	8
	.align		4
        /*0000*/ 	.word	0x00000000
	.align		4
        /*0004*/ 	.word	0xffffffff
	.align		4
        /*0008*/ 	.word	0x00000000
	.align		4
        /*000c*/ 	.word	0xfffffffe
	.align		4
        /*0010*/ 	.word	0x00000000
	.align		4
        /*0014*/ 	.word	0xfffffffd
	.align		4
        /*0018*/ 	.word	0x00000000
	.align		4
        /*001c*/ 	.word	0xfffffffc


//--------------------- .text.triton_poi_fused_convolution_7 --------------------------
	.section	.text.triton_poi_fused_convolution_7,"ax",@progbits
	.align	128
        .global         triton_poi_fused_convolution_7
        .type           triton_poi_fused_convolution_7,@function
        .size           triton_poi_fused_convolution_7,(.L_x_1 - triton_poi_fused_convolution_7)
        .other          triton_poi_fused_convolution_7,@"STO_CUDA_ENTRY STV_DEFAULT"
triton_poi_fused_convolution_7:
.text.triton_poi_fused_convolution_7:
[----:B------:R-:W-:Y:S01]  /*0000*/  LDC R1, c[0x0][0x28] ;  /* 0x00000a00ff017b82 */ /* 0x000fe20000000800 */
[----:B------:R-:W1:Y:S07]  /*0010*/  S2R R0, SR_TID.X ;  /* 0x0000000000007919 */ /* 0x000e6e0000002100 */
[----:B------:R-:W2:Y:S01]  /*0020*/  LDC.64 R4, c[0x0][0x210] ;  /* 0x00008400ff047b82 */ /* 0x000ea20000000a00 */
[----:B------:R-:W-:Y:S01]  /*0030*/  ULDC.64 UR4, c[0x0][0x208] ;  /* 0x0000820000047ab9 */ /* 0x000fe20000000a00 */
[----:B------:R-:W3:Y:S01]  /*0040*/  S2R R9, SR_CTAID.X ;  /* 0x0000000000097919 */ /* 0x000ee20000002500 */
[----:B-1----:R-:W-:-:S02]  /*0050*/  SHF.L.U32 R0, R0, 0x2, RZ ;  /* 0x0000000200007819 */ /* 0x002fc400000006ff */
[----:B---3--:R-:W-:Y:S02]  /*0060*/  SHF.R.S32.HI R2, RZ, 0x15, R9 ;  /* 0x00000015ff027819 */ /* 0x008fe40000011409 */
[----:B------:R-:W-:Y:S02]  /*0070*/  LOP3.LUT R0, R0, 0x1fc, RZ, 0xc0, !PT ;  /* 0x000001fc00007812 */ /* 0x000fe400078ec0ff */
[----:B------:R-:W-:Y:S02]  /*0080*/  SGXT R2, R2, 0x1 ;  /* 0x000000010202781a */ /* 0x000fe40000000200 */
[----:B------:R-:W-:-:S04]  /*0090*/  LEA R9, R9, R0, 0xa ;  /* 0x0000000009097211 */ /* 0x000fc800078e50ff */
[----:B------:R-:W-:Y:S02]  /*00a0*/  LEA.HI R0, R2, R9, RZ, 0x6 ;  /* 0x0000000902007211 */ /* 0x000fe400078f30ff */
[----:B------:R-:W1:Y:S02]  /*00b0*/  LDC.64 R2, c[0x0][0x218] ;  /* 0x00008600ff027b82 */ /* 0x000e640000000a00 */
[----:B------:R-:W-:Y:S02]  /*00c0*/  IADD3 R6, R0, 0x200, RZ ;  /* 0x0000020000067810 */ /* 0x000fe40007ffe0ff */
[----:B------:R-:W-:Y:S02]  /*00d0*/  SHF.R.S32.HI R0, RZ, 0x6, R0 ;  /* 0x00000006ff007819 */ /* 0x000fe40000011400 */
[----:B------:R-:W-:-:S03]  /*00e0*/  SHF.R.S32.HI R6, RZ, 0x6, R6 ;  /* 0x00000006ff067819 */ /* 0x000fc60000011406 */
[----:B------:R-:W-:-:S04]  /*00f0*/  IMAD.HI R7, R0, 0x2aaaaaab, RZ ;  /* 0x2aaaaaab00077827 */ /* 0x000fc800078e02ff */
[----:B------:R-:W-:Y:S01]  /*0100*/  IMAD.HI R10, R6, 0x2aaaaaab, RZ ;  /* 0x2aaaaaab060a7827 */ /* 0x000fe200078e02ff */
[----:B------:R-:W-:-:S04]  /*0110*/  SHF.R.U32.HI R8, RZ, 0x1f, R7 ;  /* 0x0000001fff087819 */ /* 0x000fc80000011607 */
[----:B------:R-:W-:Y:S02]  /*0120*/  SHF.R.U32.HI R11, RZ, 0x1f, R10 ;  /* 0x0000001fff0b7819 */ /* 0x000fe4000001160a */
[----:B------:R-:W-:Y:S01]  /*0130*/  LEA.HI R7, R7, R8, RZ, 0x19 ;  /* 0x0000000807077211 */ /* 0x000fe200078fc8ff */
[----:B--2---:R-:W-:Y:S01]  /*0140*/  IMAD.WIDE R8, R9, 0x4, R4 ;  /* 0x0000000409087825 */ /* 0x004fe200078e0204 */
[----:B------:R-:W-:-:S03]  /*0150*/  LEA.HI R11, R10, R11, RZ, 0x19 ;  /* 0x0000000b0a0b7211 */ /* 0x000fc600078fc8ff */
[----:B------:R-:W-:Y:S02]  /*0160*/  IMAD R7, R7, -0x300, R0 ;  /* 0xfffffd0007077824 */ /* 0x000fe400078e0200 */
[----:B------:R-:W-:Y:S02]  /*0170*/  IMAD R13, R11, -0x300, R6 ;  /* 0xfffffd000b0d7824 */ /* 0x000fe400078e0206 */
[--C-:B-1----:R-:W-:Y:S02]  /*0180*/  IMAD.WIDE R10, R7, 0x4, R2.reuse ;  /* 0x00000004070a7825 */ /* 0x102fe400078e0202 */
[----:B------:R-:W2:Y:S02]  /*0190*/  LDG.E.128 R4, desc[UR4][R8.64] ;  /* 0x0000000408047981 */ /* 0x000ea4000c1e1d00 */
[----:B------:R-:W-:Y:S02]  /*01a0*/  IMAD.WIDE R2, R13, 0x4, R2 ;  /* 0x000000040d027825 */ /* 0x000fe400078e0202 */
[----:B------:R-:W2:Y:S04]  /*01b0*/  LDG.E.EL R10, desc[UR4][R10.64] ;  /* 0x000000040a0a7981 */ /* 0x000ea8000c2e1900 */
[----:B------:R-:W3:Y:S04]  /*01c0*/  LDG.E.EL R2, desc[UR4][R2.64] ;  /* 0x0000000402027981 */ /* 0x000ee8000c2e1900 */
[----:B------:R-:W3:Y:S01]  /*01d0*/  LDG.E.128 R12, desc[UR4][R8.64+0x800] ;  /* 0x00080004080c7981 */ /* 0x000ee2000c1e1d00 */
[--C-:B--2---:R-:W-:Y:S01]  /*01e0*/  FADD R4, R4, R10.reuse ;  /* 0x0000000a04047221 */ /* 0x104fe20000000000 */
[--C-:B------:R-:W-:Y:S01]  /*01f0*/  FADD R5, R5, R10.reuse ;  /* 0x0000000a05057221 */ /* 0x100fe20000000000 */
[--C-:B------:R-:W-:Y:S01]  /*0200*/  FADD R6, R6, R10.reuse ;  /* 0x0000000a06067221 */ /* 0x100fe20000000000 */
[----:B------:R-:W-:Y:S01]  /*0210*/  FADD R7, R7, R10 ;  /* 0x0000000a07077221 */ /* 0x000fe20000000000 */
[--C-:B---3--:R-:W-:Y:S01]  /*0220*/  FADD R12, R12, R2.reuse ;  /* 0x000000020c0c7221 */ /* 0x108fe20000000000 */
[--C-:B------:R-:W-:Y:S01]  /*0230*/  FADD R13, R13, R2.reuse ;  /* 0x000000020d0d7221 */ /* 0x100fe20000000000 */
[--C-:B------:R-:W-:Y:S01]  /*0240*/  FADD R14, R14, R2.reuse ;  /* 0x000000020e0e7221 */ /* 0x100fe20000000000 */
[----:B------:R-:W-:Y:S01]  /*0250*/  FADD R15, R15, R2 ;  /* 0x000000020f0f7221 */ /* 0x000fe20000000000 */
[----:B------:R-:W-:Y:S04]  /*0260*/  STG.E.128 desc[UR4][R8.64], R4 ;  /* 0x0000000408007986 */ /* 0x000fe8000c101d04 */
[----:B------:R-:W-:Y:S01]  /*0270*/  STG.E.128 desc[UR4][R8.64+0x800], R12 ;  /* 0x0008000c08007986 */ /* 0x000fe2000c101d04 */
[----:B------:R-:W-:Y:S05]  /*0280*/  EXIT ;  /* 0x000000000000794d */ /* 0x000fea0003800000 */
.L_x_0:
[----:B------:R-:W-:-:S00]  /*0290*/  BRA `(.L_x_0) ;  /* 0xfffffffc00fc7947 */ /* 0x000fc0000383ffff */
[----:B------:R-:W-:-:S00]  /*02a0*/  NOP ;  /* 0x0000000000007918 */ /* 0x000fc00000000000 */
        /* <DEDUP_REMOVED lines=13> */
.L_x_1:


//--------------------- .nv.constant0.triton_poi_fused_convolution_7 --------------------------
	.section	.nv.constant0.triton_poi_fused_convolution_7,"a",@progbits
	.sectionflags	@""
	.align	4
.nv.constant0.triton_poi_fused_convolution_7:
	.zero		548
